//
// Generated by NVIDIA NVVM Compiler
//
// Compiler Build ID: CL-36424714
// Cuda compilation tools, release 13.0, V13.0.88
// Based on NVVM 20.0.0
//

.version 9.0
.target sm_100
.address_size 64

	// .globl	_Z13reduce_kernelPKfPfi
.extern .shared .align 16 .b8 shared_sum[];

.visible .entry _Z13reduce_kernelPKfPfi(
	.param .u64 .ptr .align 1 _Z13reduce_kernelPKfPfi_param_0,
	.param .u64 .ptr .align 1 _Z13reduce_kernelPKfPfi_param_1,
	.param .u32 _Z13reduce_kernelPKfPfi_param_2
)
{
	.reg .pred 	%p<7>;
	.reg .b32 	%r<16>;
	.reg .b32 	%f<13>;
	.reg .b64 	%rd<7>;

	ld.param.u64 	%rd2, [_Z13reduce_kernelPKfPfi_param_0];
	ld.param.u64 	%rd3, [_Z13reduce_kernelPKfPfi_param_1];
	ld.param.u32 	%r9, [_Z13reduce_kernelPKfPfi_param_2];
	mov.u32 	%r1, %tid.x;
	setp.ge.s32 	%p1, %r1, %r9;
	mov.f32 	%f12, 0f00000000;
	@%p1 bra 	$L__BB0_3;
	mov.u32 	%r2, %ntid.x;
	cvta.to.global.u64 	%rd1, %rd2;
	mov.f32 	%f12, 0f00000000;
	mov.u32 	%r14, %r1;
$L__BB0_2:
	mul.wide.s32 	%rd4, %r14, 4;
	add.s64 	%rd5, %rd1, %rd4;
	ld.global.f32 	%f6, [%rd5];
	add.f32 	%f12, %f12, %f6;
	add.s32 	%r14, %r14, %r2;
	setp.lt.s32 	%p2, %r14, %r9;
	@%p2 bra 	$L__BB0_2;
$L__BB0_3:
	shl.b32 	%r10, %r1, 2;
	mov.u32 	%r11, shared_sum;
	add.s32 	%r5, %r11, %r10;
	st.shared.f32 	[%r5], %f12;
	bar.sync 	0;
	mov.u32 	%r15, %ntid.x;
	setp.lt.u32 	%p3, %r15, 2;
	@%p3 bra 	$L__BB0_7;
$L__BB0_4:
	shr.u32 	%r8, %r15, 1;
	setp.ge.u32 	%p4, %r1, %r8;
	@%p4 bra 	$L__BB0_6;
	shl.b32 	%r12, %r8, 2;
	add.s32 	%r13, %r5, %r12;
	ld.shared.f32 	%f7, [%r13];
	ld.shared.f32 	%f8, [%r5];
	add.f32 	%f9, %f7, %f8;
	st.shared.f32 	[%r5], %f9;
$L__BB0_6:
	bar.sync 	0;
	setp.gt.u32 	%p5, %r15, 3;
	mov.u32 	%r15, %r8;
	@%p5 bra 	$L__BB0_4;
$L__BB0_7:
	setp.ne.s32 	%p6, %r1, 0;
	@%p6 bra 	$L__BB0_9;
	ld.shared.f32 	%f10, [shared_sum];
	cvta.to.global.u64 	%rd6, %rd3;
	st.global.f32 	[%rd6], %f10;
$L__BB0_9:
	ret;

}


// ===== COMPILED SASS (sm_100) =====

	.target	sm_100

	.elftype	@"ET_EXEC"


//--------------------- .note.nv.tkinfo           --------------------------
	.section	.note.nv.tkinfo,"",@"SHT_NOTE"
	.sectionflags	@"SHF_NOTE_NV_TKINFO"
	.tkinfo
        /*0018*/ 	.word	0x00000002
        /*0030*/ 	.string	""
        /*0030*/ 	.string	"ptxas"
        /*0030*/ 	.string	"Cuda compilation tools, release 13.0, V13.0.88"
        /*0030*/ 	.string	"Build cuda_13.0.r13.0/compiler.36424714_0"
        /*0030*/ 	.string	"-arch sm_100 -m 64 "



//--------------------- .note.nv.cuinfo           --------------------------
	.section	.note.nv.cuinfo,"",@"SHT_NOTE"
	.sectionflags	@"SHF_NOTE_NV_CUINFO"
        /*0018*/ 	.short	0x0002
        /*001a*/ 	.short	0x0064
        /*001c*/ 	.short	0x0082
	.zero		2


//--------------------- .nv.info                  --------------------------
	.section	.nv.info,"",@"SHT_CUDA_INFO"
	.align	4


	//----- nvinfo : EIATTR_REGCOUNT
	.align		4
        /*0000*/ 	.byte	0x04, 0x2f
        /*0002*/ 	.short	(.L_1 - .L_0)
	.align		4
.L_0:
        /*0004*/ 	.word	index@(_Z13reduce_kernelPKfPfi)
        /*0008*/ 	.word	0x0000000b


	//----- nvinfo : EIATTR_FRAME_SIZE
	.align		4
.L_1:
        /*000c*/ 	.byte	0x04, 0x11
        /*000e*/ 	.short	(.L_3 - .L_2)
	.align		4
.L_2:
        /*0010*/ 	.word	index@(_Z13reduce_kernelPKfPfi)
        /*0014*/ 	.word	0x00000000


	//----- nvinfo : EIATTR_MIN_STACK_SIZE
	.align		4
.L_3:
        /*0018*/ 	.byte	0x04, 0x12
        /*001a*/ 	.short	(.L_5 - .L_4)
	.align		4
.L_4:
        /*001c*/ 	.word	index@(_Z13reduce_kernelPKfPfi)
        /*0020*/ 	.word	0x00000000
.L_5:


//--------------------- .nv.compat                --------------------------
	.section	.nv.compat,"",@"SHT_CUDA_COMPAT_INFO"
	.align	4
        /*0000*/ 	.byte	0x02, 0x09, 0x00, 0x00, 0x02, 0x02, 0x01, 0x00, 0x02, 0x05, 0x05, 0x00, 0x03, 0x07, 0x01, 0x01
        /*0010*/ 	.byte	0x02, 0x03, 0x00, 0x00, 0x02, 0x06, 0x01, 0x00, 0x04, 0x0b, 0x08, 0x00, 0x09, 0x00, 0x00, 0x00
        /*0020*/ 	.byte	0x00, 0x00, 0x00, 0x00


//--------------------- .nv.info._Z13reduce_kernelPKfPfi --------------------------
	.section	.nv.info._Z13reduce_kernelPKfPfi,"",@"SHT_CUDA_INFO"
	.sectionflags	@""
	.align	4


	//----- nvinfo : EIATTR_CUDA_API_VERSION
	.align		4
        /*0000*/ 	.byte	0x04, 0x37
        /*0002*/ 	.short	(.L_7 - .L_6)
.L_6:
        /*0004*/ 	.word	0x00000082


	//----- nvinfo : EIATTR_KPARAM_INFO
	.align		4
.L_7:
        /*0008*/ 	.byte	0x04, 0x17
        /*000a*/ 	.short	(.L_9 - .L_8)
.L_8:
        /*000c*/ 	.word	0x00000000
        /*0010*/ 	.short	0x0002
        /*0012*/ 	.short	0x0010
        /*0014*/ 	.byte	0x00, 0xf0, 0x11, 0x00


	//----- nvinfo : EIATTR_KPARAM_INFO
	.align		4
.L_9:
        /*0018*/ 	.byte	0x04, 0x17
        /*001a*/ 	.short	(.L_11 - .L_10)
.L_10:
        /*001c*/ 	.word	0x00000000
        /*0020*/ 	.short	0x0001
        /*0022*/ 	.short	0x0008
        /*0024*/ 	.byte	0x00, 0xf5, 0x21, 0x00


	//----- nvinfo : EIATTR_KPARAM_INFO
	.align		4
.L_11:
        /*0028*/ 	.byte	0x04, 0x17
        /*002a*/ 	.short	(.L_13 - .L_12)
.L_12:
        /*002c*/ 	.word	0x00000000
        /*0030*/ 	.short	0x0000
        /*0032*/ 	.short	0x0000
        /*0034*/ 	.byte	0x00, 0xf5, 0x21, 0x00


	//----- nvinfo : EIATTR_SPARSE_MMA_MASK
	.align		4
.L_13:
        /*0038*/ 	.byte	0x03, 0x50
        /*003a*/ 	.short	0x0000


	//----- nvinfo : EIATTR_MAXREG_COUNT
	.align		4
        /*003c*/ 	.byte	0x03, 0x1b
        /*003e*/ 	.short	0x00ff


	//----- nvinfo : EIATTR_NUM_BARRIERS
	.align		4
        /*0040*/ 	.byte	0x02, 0x4c
        /*0042*/ 	.byte	0x01
	.zero		1


	//----- nvinfo : EIATTR_MERCURY_ISA_VERSION
	.align		4
        /*0044*/ 	.byte	0x03, 0x5f
        /*0046*/ 	.short	0x0101


	//----- nvinfo : EIATTR_VRC_CTA_INIT_COUNT
	.align		4
        /*0048*/ 	.byte	0x02, 0x4a
	.zero		1
	.zero		1


	//----- nvinfo : EIATTR_EXIT_INSTR_OFFSETS
	.align		4
        /*004c*/ 	.byte	0x04, 0x1c
        /*004e*/ 	.short	(.L_15 - .L_14)


	//   ....[0]....
.L_14:
        /*0050*/ 	.word	0x00000290


	//   ....[1]....
        /*0054*/ 	.word	0x00000300


	//----- nvinfo : EIATTR_CRS_STACK_SIZE
	.align		4
.L_15:
        /*0058*/ 	.byte	0x04, 0x1e
        /*005a*/ 	.short	(.L_17 - .L_16)
.L_16:
        /*005c*/ 	.word	0x00000000


	//----- nvinfo : EIATTR_CBANK_PARAM_SIZE
	.align		4
.L_17:
        /*0060*/ 	.byte	0x03, 0x19
        /*0062*/ 	.short	0x0014


	//----- nvinfo : EIATTR_PARAM_CBANK
	.align		4
        /*0064*/ 	.byte	0x04, 0x0a
        /*0066*/ 	.short	(.L_19 - .L_18)
	.align		4
.L_18:
        /*0068*/ 	.word	index@(.nv.constant0._Z13reduce_kernelPKfPfi)
        /*006c*/ 	.short	0x0380
        /*006e*/ 	.short	0x0014


	//----- nvinfo : EIATTR_SW_WAR
	.align		4
.L_19:
        /*0070*/ 	.byte	0x04, 0x36
        /*0072*/ 	.short	(.L_21 - .L_20)
.L_20:
        /*0074*/ 	.word	0x00000008
.L_21:


//--------------------- .nv.callgraph             --------------------------
	.section	.nv.callgraph,"",@"SHT_CUDA_CALLGRAPH"
	.align	4
	.sectionentsize	8
	.align		4
        /*0000*/ 	.word	0x00000000
	.align		4
        /*0004*/ 	.word	0xffffffff
	.align		4
        /*0008*/ 	.word	0x00000000
	.align		4
        /*000c*/ 	.word	0xfffffffe
	.align		4
        /*0010*/ 	.word	0x00000000
	.align		4
        /*0014*/ 	.word	0xfffffffd
	.align		4
        /*0018*/ 	.word	0x00000000
	.align		4
        /*001c*/ 	.word	0xfffffffc


//--------------------- .text._Z13reduce_kernelPKfPfi --------------------------
	.section	.text._Z13reduce_kernelPKfPfi,"ax",@progbits
	.align	128
        .global         _Z13reduce_kernelPKfPfi
        .type           _Z13reduce_kernelPKfPfi,@function
        .size           _Z13reduce_kernelPKfPfi,(.L_x_6 - _Z13reduce_kernelPKfPfi)
        .other          _Z13reduce_kernelPKfPfi,@"STO_CUDA_ENTRY STV_DEFAULT"
_Z13reduce_kernelPKfPfi:
.text._Z13reduce_kernelPKfPfi:
[----:B------:R-:W-:Y:S01]  /*0000*/  LDC R1, c[0x0][0x37c] ;  /* 0x0000df00ff017b82 */ /* 0x000fe20000000800 */
[----:B------:R-:W0:Y:S01]  /*0010*/  S2R R6, SR_TID.X ;  /* 0x0000000000067919 */ /* 0x000e220000002100 */
[----:B------:R-:W0:Y:S01]  /*0020*/  LDCU UR4, c[0x0][0x390] ;  /* 0x00007200ff0477ac */ /* 0x000e220008000800 */
[----:B------:R-:W-:Y:S01]  /*0030*/  BSSY.RECONVERGENT B0, `(.L_x_0) ;  /* 0x000000f000007945 */ /* 0x000fe20003800200 */
[----:B------:R-:W-:Y:S01]  /*0040*/  IMAD.MOV.U32 R0, RZ, RZ, RZ ;  /* 0x000000ffff007224 */ /* 0x000fe200078e00ff */
[----:B------:R-:W1:Y:S01]  /*0050*/  LDCU.64 UR6, c[0x0][0x358] ;  /* 0x00006b00ff0677ac */ /* 0x000e620008000a00 */
[----:B0-----:R-:W-:-:S13]  /*0060*/  ISETP.GE.AND P0, PT, R6, UR4, PT ;  /* 0x0000000406007c0c */ /* 0x001fda000bf06270 */
[----:B-1----:R-:W-:Y:S05]  /*0070*/  @P0 BRA `(.L_x_1) ;  /* 0x0000000000280947 */ /* 0x002fea0003800000 */
[----:B------:R-:W0:Y:S01]  /*0080*/  LDC R8, c[0x0][0x360] ;  /* 0x0000d800ff087b82 */ /* 0x000e220000000800 */
[----:B------:R-:W-:Y:S01]  /*0090*/  IMAD.MOV.U32 R0, RZ, RZ, RZ ;  /* 0x000000ffff007224 */ /* 0x000fe200078e00ff */
[----:B------:R-:W-:-:S06]  /*00a0*/  MOV R7, R6 ;  /* 0x0000000600077202 */ /* 0x000fcc0000000f00 */
[----:B------:R-:W1:Y:S02]  /*00b0*/  LDC.64 R4, c[0x0][0x380] ;  /* 0x0000e000ff047b82 */ /* 0x000e640000000a00 */
.L_x_2:
[----:B-1----:R-:W-:-:S06]  /*00c0*/  IMAD.WIDE R2, R7, 0x4, R4 ;  /* 0x0000000407027825 */ /* 0x002fcc00078e0204 */
[----:B------:R-:W2:Y:S01]  /*00d0*/  LDG.E R3, desc[UR6][R2.64] ;  /* 0x0000000602037981 */ /* 0x000ea2000c1e1900 */
[----:B0-----:R-:W-:-:S05]  /*00e0*/  IMAD.IADD R7, R8, 0x1, R7 ;  /* 0x0000000108077824 */ /* 0x001fca00078e0207 */
[----:B------:R-:W-:Y:S01]  /*00f0*/  ISETP.GE.AND P0, PT, R7, UR4, PT ;  /* 0x0000000407007c0c */ /* 0x000fe2000bf06270 */
[----:B--2---:R-:W-:-:S12]  /*0100*/  FADD R0, R3, R0 ;  /* 0x0000000003007221 */ /* 0x004fd80000000000 */
[----:B------:R-:W-:Y:S05]  /*0110*/  @!P0 BRA `(.L_x_2) ;  /* 0xfffffffc00e88947 */ /* 0x000fea000383ffff */
.L_x_1:
[----:B------:R-:W-:Y:S05]  /*0120*/  BSYNC.RECONVERGENT B0 ;  /* 0x0000000000007941 */ /* 0x000fea0003800200 */
.L_x_0:
[----:B------:R-:W0:Y:S01]  /*0130*/  S2UR UR5, SR_CgaCtaId ;  /* 0x00000000000579c3 */ /* 0x000e220000008800 */
[----:B------:R-:W-:Y:S01]  /*0140*/  UMOV UR4, 0x400 ;  /* 0x0000040000047882 */ /* 0x000fe20000000000 */
[----:B------:R-:W1:Y:S01]  /*0150*/  LDCU UR8, c[0x0][0x360] ;  /* 0x00006c00ff0877ac */ /* 0x000e620008000800 */
[----:B------:R-:W-:Y:S01]  /*0160*/  ISETP.NE.AND P0, PT, R6, RZ, PT ;  /* 0x000000ff0600720c */ /* 0x000fe20003f05270 */
[----:B-1----:R-:W-:Y:S02]  /*0170*/  UISETP.GE.U32.AND UP0, UPT, UR8, 0x2, UPT ;  /* 0x000000020800788c */ /* 0x002fe4000bf06070 */
[----:B0-----:R-:W-:-:S06]  /*0180*/  ULEA UR4, UR5, UR4, 0x18 ;  /* 0x0000000405047291 */ /* 0x001fcc000f8ec0ff */
[----:B------:R-:W-:-:S05]  /*0190*/  LEA R3, R6, UR4, 0x2 ;  /* 0x0000000406037c11 */ /* 0x000fca000f8e10ff */
[----:B------:R0:W-:Y:S01]  /*01a0*/  STS [R3], R0 ;  /* 0x0000000003007388 */ /* 0x0001e20000000800 */
[----:B------:R-:W-:Y:S06]  /*01b0*/  BAR.SYNC.DEFER_BLOCKING 0x0 ;  /* 0x0000000000007b1d */ /* 0x000fec0000010000 */
[----:B------:R-:W-:Y:S05]  /*01c0*/  BRA.U !UP0, `(.L_x_3) ;  /* 0x0000000108307547 */ /* 0x000fea000b800000 */
[----:B0-----:R-:W-:-:S07]  /*01d0*/  MOV R0, UR8 ;  /* 0x0000000800007c02 */ /* 0x001fce0008000f00 */
.L_x_4:
[----:B------:R-:W-:-:S04]  /*01e0*/  SHF.R.U32.HI R7, RZ, 0x1, R0 ;  /* 0x00000001ff077819 */ /* 0x000fc80000011600 */
[----:B------:R-:W-:-:S13]  /*01f0*/  ISETP.GE.U32.AND P1, PT, R6, R7, PT ;  /* 0x000000070600720c */ /* 0x000fda0003f26070 */
[----:B------:R-:W-:Y:S01]  /*0200*/  @!P1 IMAD R2, R7, 0x4, R3 ;  /* 0x0000000407029824 */ /* 0x000fe200078e0203 */
[----:B------:R-:W-:Y:S05]  /*0210*/  @!P1 LDS R5, [R3] ;  /* 0x0000000003059984 */ /* 0x000fea0000000800 */
[----:B------:R-:W0:Y:S02]  /*0220*/  @!P1 LDS R2, [R2] ;  /* 0x0000000002029984 */ /* 0x000e240000000800 */
[----:B0-----:R-:W-:-:S05]  /*0230*/  @!P1 FADD R4, R2, R5 ;  /* 0x0000000502049221 */ /* 0x001fca0000000000 */
[----:B------:R1:W-:Y:S01]  /*0240*/  @!P1 STS [R3], R4 ;  /* 0x0000000403009388 */ /* 0x0003e20000000800 */
[----:B------:R-:W-:Y:S01]  /*0250*/  BAR.SYNC.DEFER_BLOCKING 0x0 ;  /* 0x0000000000007b1d */ /* 0x000fe20000010000 */
[----:B------:R-:W-:Y:S02]  /*0260*/  ISETP.GT.U32.AND P1, PT, R0, 0x3, PT ;  /* 0x000000030000780c */ /* 0x000fe40003f24070 */
[----:B------:R-:W-:-:S11]  /*0270*/  MOV R0, R7 ;  /* 0x0000000700007202 */ /* 0x000fd60000000f00 */
[----:B-1----:R-:W-:Y:S05]  /*0280*/  @P1 BRA `(.L_x_4) ;  /* 0xfffffffc00d41947 */ /* 0x002fea000383ffff */
.L_x_3:
[----:B------:R-:W-:Y:S05]  /*0290*/  @P0 EXIT ;  /* 0x000000000000094d */ /* 0x000fea0003800000 */
[----:B------:R-:W1:Y:S01]  /*02a0*/  S2UR UR5, SR_CgaCtaId ;  /* 0x00000000000579c3 */ /* 0x000e620000008800 */
[----:B------:R-:W-:-:S07]  /*02b0*/  UMOV UR4, 0x400 ;  /* 0x0000040000047882 */ /* 0x000fce0000000000 */
[----:B0-----:R-:W0:Y:S01]  /*02c0*/  LDC.64 R2, c[0x0][0x388] ;  /* 0x0000e200ff027b82 */ /* 0x001e220000000a00 */
[----:B-1----:R-:W-:-:S09]  /*02d0*/  ULEA UR4, UR5, UR4, 0x18 ;  /* 0x0000000405047291 */ /* 0x002fd2000f8ec0ff */
[----:B------:R-:W0:Y:S04]  /*02e0*/  LDS R5, [UR4] ;  /* 0x00000004ff057984 */ /* 0x000e280008000800 */
[----:B0-----:R-:W-:Y:S01]  /*02f0*/  STG.E desc[UR6][R2.64], R5 ;  /* 0x0000000502007986 */ /* 0x001fe2000c101906 */
[----:B------:R-:W-:Y:S05]  /*0300*/  EXIT ;  /* 0x000000000000794d */ /* 0x000fea0003800000 */
.L_x_5:
[----:B------:R-:W-:-:S00]  /*0310*/  BRA `(.L_x_5) ;  /* 0xfffffffc00fc7947 */ /* 0x000fc0000383ffff */
[----:B------:R-:W-:-:S00]  /*0320*/  NOP ;  /* 0x0000000000007918 */ /* 0x000fc00000000000 */
        /* <DEDUP_REMOVED lines=13> */
.L_x_6:


//--------------------- .nv.shared._Z13reduce_kernelPKfPfi --------------------------
	.section	.nv.shared._Z13reduce_kernelPKfPfi,"aw",@nobits
	.sectionflags	@""
	.align	16
	.zero		1024


//--------------------- .nv.shared.reserved.0     --------------------------
	.section	.nv.shared.reserved.0,"aw",@nobits
	.weak		__nv_reservedSMEM_offset_0_alias
	.size		__nv_reservedSMEM_offset_0_alias, 0, 64
	.other		__nv_reservedSMEM_offset_0_alias,@"STO_CUDA_RESERVED_SHARED STV_DEFAULT"
__nv_reservedSMEM_offset_0_alias:
	.zero		0
	.zero		64


//--------------------- .nv.constant0._Z13reduce_kernelPKfPfi --------------------------
	.section	.nv.constant0._Z13reduce_kernelPKfPfi,"a",@progbits
	.sectionflags	@""
	.align	4
.nv.constant0._Z13reduce_kernelPKfPfi:
	.zero		916


//--------------------- SYMBOLS --------------------------

	.type		.nv.reservedSmem.offset0,@object
	.size		.nv.reservedSmem.offset0,0x4
	.type		.nv.reservedSmem.cap,@object
	.size		.nv.reservedSmem.cap,0x4
